//
// Generated by NVIDIA NVVM Compiler
//
// Compiler Build ID: CL-36424714
// Cuda compilation tools, release 13.0, V13.0.88
// Based on NVVM 20.0.0
//

.version 9.0
.target sm_100
.address_size 64

	// .globl	_Z10checkIndexv
.extern .func  (.param .b32 func_retval0) vprintf
(
	.param .b64 vprintf_param_0,
	.param .b64 vprintf_param_1
)
;
.global .align 1 .b8 $str[102] = {100, 101, 118, 105, 99, 101, 58, 32, 10, 116, 104, 114, 101, 97, 100, 73, 100, 120, 58, 32, 40, 37, 100, 44, 32, 37, 100, 44, 32, 37, 100, 41, 10, 98, 108, 111, 99, 107, 73, 100, 120, 58, 32, 40, 37, 100, 44, 32, 37, 100, 44, 32, 37, 100, 41, 10, 98, 108, 111, 99, 107, 68, 105, 109, 58, 32, 40, 37, 100, 44, 32, 37, 100, 44, 32, 37, 100, 41, 10, 103, 114, 105, 100, 68, 105, 109, 58, 32, 40, 37, 100, 44, 32, 37, 100, 44, 32, 37, 100, 41, 10};

.visible .entry _Z10checkIndexv()
{
	.local .align 16 .b8 	__local_depot0[48];
	.reg .b64 	%SP;
	.reg .b64 	%SPL;
	.reg .b32 	%r<15>;
	.reg .b64 	%rd<5>;

	mov.u64 	%SPL, __local_depot0;
	cvta.local.u64 	%SP, %SPL;
	add.u64 	%rd1, %SP, 0;
	add.u64 	%rd2, %SPL, 0;
	mov.u32 	%r1, %tid.x;
	mov.u32 	%r2, %tid.y;
	mov.u32 	%r3, %tid.z;
	mov.u32 	%r4, %ctaid.x;
	mov.u32 	%r5, %ctaid.y;
	mov.u32 	%r6, %ctaid.z;
	mov.u32 	%r7, %ntid.x;
	mov.u32 	%r8, %ntid.y;
	mov.u32 	%r9, %ntid.z;
	mov.u32 	%r10, %nctaid.x;
	mov.u32 	%r11, %nctaid.y;
	mov.u32 	%r12, %nctaid.z;
	st.local.v4.u32 	[%rd2], {%r1, %r2, %r3, %r4};
	st.local.v4.u32 	[%rd2+16], {%r5, %r6, %r7, %r8};
	st.local.v4.u32 	[%rd2+32], {%r9, %r10, %r11, %r12};
	mov.u64 	%rd3, $str;
	cvta.global.u64 	%rd4, %rd3;
	{ // callseq 0, 0
	.param .b64 param0;
	st.param.b64 	[param0], %rd4;
	.param .b64 param1;
	st.param.b64 	[param1], %rd1;
	.param .b32 retval0;
	call.uni (retval0), 
	vprintf, 
	(
	param0, 
	param1
	);
	ld.param.b32 	%r13, [retval0];
	} // callseq 0
	ret;

}


// ===== COMPILED SASS (sm_100) =====

	.target	sm_100

	.elftype	@"ET_EXEC"


//--------------------- .note.nv.tkinfo           --------------------------
	.section	.note.nv.tkinfo,"",@"SHT_NOTE"
	.sectionflags	@"SHF_NOTE_NV_TKINFO"
	.tkinfo
        /*0018*/ 	.word	0x00000002
        /*0030*/ 	.string	""
        /*0030*/ 	.string	"ptxas"
        /*0030*/ 	.string	"Cuda compilation tools, release 13.0, V13.0.88"
        /*0030*/ 	.string	"Build cuda_13.0.r13.0/compiler.36424714_0"
        /*0030*/ 	.string	"-arch sm_100 -m 64 "



//--------------------- .note.nv.cuinfo           --------------------------
	.section	.note.nv.cuinfo,"",@"SHT_NOTE"
	.sectionflags	@"SHF_NOTE_NV_CUINFO"
        /*0018*/ 	.short	0x0002
        /*001a*/ 	.short	0x0064
        /*001c*/ 	.short	0x0082
	.zero		2


//--------------------- .nv.info                  --------------------------
	.section	.nv.info,"",@"SHT_CUDA_INFO"
	.align	4


	//----- nvinfo : EIATTR_REGCOUNT
	.align		4
        /*0000*/ 	.byte	0x04, 0x2f
        /*0002*/ 	.short	(.L_2 - .L_1)
	.align		4
.L_1:
        /*0004*/ 	.word	index@(_Z10checkIndexv)
        /*0008*/ 	.word	0x00000018


	//----- nvinfo : EIATTR_FRAME_SIZE
	.align		4
.L_2:
        /*000c*/ 	.byte	0x04, 0x11
        /*000e*/ 	.short	(.L_4 - .L_3)
	.align		4
.L_3:
        /*0010*/ 	.word	index@(_Z10checkIndexv)
        /*0014*/ 	.word	0x00000030


	//----- nvinfo : EIATTR_MIN_STACK_SIZE
	.align		4
.L_4:
        /*0018*/ 	.byte	0x04, 0x12
        /*001a*/ 	.short	(.L_6 - .L_5)
	.align		4
.L_5:
        /*001c*/ 	.word	index@(_Z10checkIndexv)
        /*0020*/ 	.word	0x00000030
.L_6:


//--------------------- .nv.compat                --------------------------
	.section	.nv.compat,"",@"SHT_CUDA_COMPAT_INFO"
	.align	4
        /*0000*/ 	.byte	0x02, 0x09, 0x00, 0x00, 0x02, 0x02, 0x01, 0x00, 0x02, 0x05, 0x05, 0x00, 0x03, 0x07, 0x01, 0x01
        /*0010*/ 	.byte	0x02, 0x03, 0x00, 0x00, 0x02, 0x06, 0x01, 0x00, 0x04, 0x0b, 0x08, 0x00, 0x09, 0x00, 0x00, 0x00
        /*0020*/ 	.byte	0x00, 0x00, 0x00, 0x00


//--------------------- .nv.info._Z10checkIndexv  --------------------------
	.section	.nv.info._Z10checkIndexv,"",@"SHT_CUDA_INFO"
	.sectionflags	@""
	.align	4


	//----- nvinfo : EIATTR_CUDA_API_VERSION
	.align		4
        /*0000*/ 	.byte	0x04, 0x37
        /*0002*/ 	.short	(.L_8 - .L_7)
.L_7:
        /*0004*/ 	.word	0x00000082


	//----- nvinfo : EIATTR_SPARSE_MMA_MASK
	.align		4
.L_8:
        /*0008*/ 	.byte	0x03, 0x50
        /*000a*/ 	.short	0x0000


	//----- nvinfo : EIATTR_MAXREG_COUNT
	.align		4
        /*000c*/ 	.byte	0x03, 0x1b
        /*000e*/ 	.short	0x00ff


	//----- nvinfo : EIATTR_EXTERNS
	.align		4
        /*0010*/ 	.byte	0x04, 0x0f
        /*0012*/ 	.short	(.L_10 - .L_9)


	//   ....[0]....
	.align		4
.L_9:
        /*0014*/ 	.word	index@(vprintf)


	//----- nvinfo : EIATTR_MERCURY_ISA_VERSION
	.align		4
.L_10:
        /*0018*/ 	.byte	0x03, 0x5f
        /*001a*/ 	.short	0x0101


	//----- nvinfo : EIATTR_VRC_CTA_INIT_COUNT
	.align		4
        /*001c*/ 	.byte	0x02, 0x4a
	.zero		1
	.zero		1


	//----- nvinfo : EIATTR_SYSCALL_OFFSETS
	.align		4
        /*0020*/ 	.byte	0x04, 0x46
        /*0022*/ 	.short	(.L_12 - .L_11)


	//   ....[0]....
.L_11:
        /*0024*/ 	.word	0x000001b0


	//----- nvinfo : EIATTR_EXIT_INSTR_OFFSETS
	.align		4
.L_12:
        /*0028*/ 	.byte	0x04, 0x1c
        /*002a*/ 	.short	(.L_14 - .L_13)


	//   ....[0]....
.L_13:
        /*002c*/ 	.word	0x000001c0


	//----- nvinfo : EIATTR_SW_WAR
	.align		4
.L_14:
        /*0030*/ 	.byte	0x04, 0x36
        /*0032*/ 	.short	(.L_16 - .L_15)
.L_15:
        /*0034*/ 	.word	0x00000008
.L_16:


//--------------------- .nv.callgraph             --------------------------
	.section	.nv.callgraph,"",@"SHT_CUDA_CALLGRAPH"
	.align	4
	.sectionentsize	8
	.align		4
        /*0000*/ 	.word	0x00000000
	.align		4
        /*0004*/ 	.word	0xffffffff
	.align		4
        /*0008*/ 	.word	index@(_Z10checkIndexv)
	.align		4
        /*000c*/ 	.word	index@(vprintf)
	.align		4
        /*0010*/ 	.word	0x00000000
	.align		4
        /*0014*/ 	.word	0xfffffffe
	.align		4
        /*0018*/ 	.word	0x00000000
	.align		4
        /*001c*/ 	.word	0xfffffffd
	.align		4
        /*0020*/ 	.word	0x00000000
	.align		4
        /*0024*/ 	.word	0xfffffffc


//--------------------- .nv.constant4             --------------------------
	.section	.nv.constant4,"a",@progbits
	.align	8
	.align		8
.nv.constant4:
        /*0000*/ 	.dword	vprintf
	.align		8
        /*0008*/ 	.dword	$str


//--------------------- .text._Z10checkIndexv     --------------------------
	.section	.text._Z10checkIndexv,"ax",@progbits
	.align	128
        .global         _Z10checkIndexv
        .type           _Z10checkIndexv,@function
        .size           _Z10checkIndexv,(.L_x_2 - _Z10checkIndexv)
        .other          _Z10checkIndexv,@"STO_CUDA_ENTRY STV_DEFAULT"
_Z10checkIndexv:
.text._Z10checkIndexv:
[----:B------:R-:W0:Y:S01]  /*0000*/  LDC R1, c[0x0][0x37c] ;  /* 0x0000df00ff017b82 */ /* 0x000e220000000800 */
[----:B------:R-:W1:Y:S01]  /*0010*/  S2R R8, SR_TID.X ;  /* 0x0000000000087919 */ /* 0x000e620000002100 */
[----:B------:R-:W2:Y:S06]  /*0020*/  LDCU UR5, c[0x0][0x2fc] ;  /* 0x00005f80ff0577ac */ /* 0x000eac0008000800 */
[----:B------:R-:W3:Y:S01]  /*0030*/  LDC R14, c[0x0][0x360] ;  /* 0x0000d800ff0e7b82 */ /* 0x000ee20000000800 */
[----:B0-----:R-:W-:Y:S01]  /*0040*/  VIADD R1, R1, 0xffffffd0 ;  /* 0xffffffd001017836 */ /* 0x001fe20000000000 */
[----:B------:R-:W1:Y:S01]  /*0050*/  S2R R9, SR_TID.Y ;  /* 0x0000000000097919 */ /* 0x000e620000002200 */
[----:B------:R-:W-:Y:S01]  /*0060*/  MOV R0, 0x0 ;  /* 0x0000000000007802 */ /* 0x000fe20000000f00 */
[----:B------:R-:W0:Y:S01]  /*0070*/  LDCU UR4, c[0x0][0x2f8] ;  /* 0x00005f00ff0477ac */ /* 0x000e220008000800 */
[----:B------:R-:W1:Y:S03]  /*0080*/  S2R R10, SR_TID.Z ;  /* 0x00000000000a7919 */ /* 0x000e660000002300 */
[----:B------:R-:W3:Y:S01]  /*0090*/  LDC R15, c[0x0][0x364] ;  /* 0x0000d900ff0f7b82 */ /* 0x000ee20000000800 */
[----:B------:R-:W4:Y:S01]  /*00a0*/  LDCU.64 UR6, c[0x4][0x8] ;  /* 0x01000100ff0677ac */ /* 0x000f220008000a00 */
[----:B------:R-:W1:Y:S01]  /*00b0*/  S2R R11, SR_CTAID.X ;  /* 0x00000000000b7919 */ /* 0x000e620000002500 */
[----:B------:R-:W3:Y:S05]  /*00c0*/  S2R R12, SR_CTAID.Y ;  /* 0x00000000000c7919 */ /* 0x000eea0000002600 */
[----:B------:R-:W5:Y:S01]  /*00d0*/  LDC R16, c[0x0][0x368] ;  /* 0x0000da00ff107b82 */ /* 0x000f620000000800 */
[----:B------:R-:W3:Y:S01]  /*00e0*/  S2R R13, SR_CTAID.Z ;  /* 0x00000000000d7919 */ /* 0x000ee20000002700 */
[----:B0-----:R-:W-:-:S06]  /*00f0*/  IADD3 R6, P0, PT, R1, UR4, RZ ;  /* 0x0000000401067c10 */ /* 0x001fcc000ff1e0ff */
[----:B------:R-:W5:Y:S01]  /*0100*/  LDC R17, c[0x0][0x370] ;  /* 0x0000dc00ff117b82 */ /* 0x000f620000000800 */
[----:B----4-:R-:W-:Y:S01]  /*0110*/  IMAD.U32 R4, RZ, RZ, UR6 ;  /* 0x00000006ff047e24 */ /* 0x010fe2000f8e00ff */
[----:B------:R-:W-:Y:S01]  /*0120*/  MOV R5, UR7 ;  /* 0x0000000700057c02 */ /* 0x000fe20008000f00 */
[----:B--2---:R-:W-:-:S05]  /*0130*/  IMAD.X R7, RZ, RZ, UR5, P0 ;  /* 0x00000005ff077e24 */ /* 0x004fca00080e06ff */
[----:B------:R-:W5:Y:S08]  /*0140*/  LDC R18, c[0x0][0x374] ;  /* 0x0000dd00ff127b82 */ /* 0x000f700000000800 */
[----:B------:R-:W5:Y:S01]  /*0150*/  LDC R19, c[0x0][0x378] ;  /* 0x0000de00ff137b82 */ /* 0x000f620000000800 */
[----:B-1----:R0:W-:Y:S07]  /*0160*/  STL.128 [R1], R8 ;  /* 0x0000000801007387 */ /* 0x0021ee0000100c00 */
[----:B------:R0:W1:Y:S01]  /*0170*/  LDC.64 R2, c[0x4][R0] ;  /* 0x0100000000027b82 */ /* 0x0000620000000a00 */
[----:B---3--:R0:W-:Y:S04]  /*0180*/  STL.128 [R1+0x10], R12 ;  /* 0x0000100c01007387 */ /* 0x0081e80000100c00 */
[----:B-----5:R0:W-:Y:S02]  /*0190*/  STL.128 [R1+0x20], R16 ;  /* 0x0000201001007387 */ /* 0x0201e40000100c00 */
[----:B------:R-:W-:-:S07]  /*01a0*/  LEPC R20, `(.L_x_0) ;  /* 0x000000001014794e */ /* 0x000fce0000000000 */
[----:B01----:R-:W-:Y:S05]  /*01b0*/  CALL.ABS.NOINC R2 ;  /* 0x0000000002007343 */ /* 0x003fea0003c00000 */
.L_x_0:
[----:B------:R-:W-:Y:S05]  /*01c0*/  EXIT ;  /* 0x000000000000794d */ /* 0x000fea0003800000 */
.L_x_1:
[----:B------:R-:W-:-:S00]  /*01d0*/  BRA `(.L_x_1) ;  /* 0xfffffffc00fc7947 */ /* 0x000fc0000383ffff */
[----:B------:R-:W-:-:S00]  /*01e0*/  NOP ;  /* 0x0000000000007918 */ /* 0x000fc00000000000 */
        /* <DEDUP_REMOVED lines=9> */
.L_x_2:


//--------------------- .nv.global.init           --------------------------
	.section	.nv.global.init,"aw",@progbits
.nv.global.init:
	.type		$str,@object
	.size		$str,(.L_0 - $str)
$str:
        /*0000*/ 	.byte	0x64, 0x65, 0x76, 0x69, 0x63, 0x65, 0x3a, 0x20, 0x0a, 0x74, 0x68, 0x72, 0x65, 0x61, 0x64, 0x49
        /*0010*/ 	.byte	0x64, 0x78, 0x3a, 0x20, 0x28, 0x25, 0x64, 0x2c, 0x20, 0x25, 0x64, 0x2c, 0x20, 0x25, 0x64, 0x29
        /*0020*/ 	.byte	0x0a, 0x62, 0x6c, 0x6f, 0x63, 0x6b, 0x49, 0x64, 0x78, 0x3a, 0x20, 0x28, 0x25, 0x64, 0x2c, 0x20
        /*0030*/ 	.byte	0x25, 0x64, 0x2c, 0x20, 0x25, 0x64, 0x29, 0x0a, 0x62, 0x6c, 0x6f, 0x63, 0x6b, 0x44, 0x69, 0x6d
        /*0040*/ 	.byte	0x3a, 0x20, 0x28, 0x25, 0x64, 0x2c, 0x20, 0x25, 0x64, 0x2c, 0x20, 0x25, 0x64, 0x29, 0x0a, 0x67
        /*0050*/ 	.byte	0x72, 0x69, 0x64, 0x44, 0x69, 0x6d, 0x3a, 0x20, 0x28, 0x25, 0x64, 0x2c, 0x20, 0x25, 0x64, 0x2c
        /*0060*/ 	.byte	0x20, 0x25, 0x64, 0x29, 0x0a, 0x00
.L_0:


//--------------------- .nv.shared.reserved.0     --------------------------
	.section	.nv.shared.reserved.0,"aw",@nobits
	.weak		__nv_reservedSMEM_offset_0_alias
	.size		__nv_reservedSMEM_offset_0_alias, 0, 64
	.other		__nv_reservedSMEM_offset_0_alias,@"STO_CUDA_RESERVED_SHARED STV_DEFAULT"
__nv_reservedSMEM_offset_0_alias:
	.zero		0
	.zero		64


//--------------------- .nv.constant0._Z10checkIndexv --------------------------
	.section	.nv.constant0._Z10checkIndexv,"a",@progbits
	.sectionflags	@""
	.align	4
.nv.constant0._Z10checkIndexv:
	.zero		896


//--------------------- SYMBOLS --------------------------

	.type		.nv.reservedSmem.offset0,@object
	.size		.nv.reservedSmem.offset0,0x4
	.type		vprintf,@function
